	.headerflags	@"EF_CUDA_TEXMODE_UNIFIED EF_CUDA_64BIT_ADDRESS EF_CUDA_ACCELERATORS EF_CUDA_SM90 EF_CUDA_VIRTUAL_SM(EF_CUDA_SM90)"
	.elftype	@"ET_EXEC"


//--------------------- .nv.info                  --------------------------
	.section	.nv.info,"",@"SHT_CUDA_INFO"
	.align	4


	//----- nvinfo : EIATTR_REGCOUNT
	.align		4
        /*0000*/ 	.byte	0x04, 0x2f
        /*0002*/ 	.short	(.L_3 - .L_2)
	.align		4
.L_2:
        /*0004*/ 	.word	index@(triton_poi_fused__native_batch_norm_legit_no_training_convolution_relu_1)
        /*0008*/ 	.word	0x00000016


	//----- nvinfo : EIATTR_MIN_STACK_SIZE
	.align		4
.L_3:
        /*000c*/ 	.byte	0x04, 0x12
        /*000e*/ 	.short	(.L_5 - .L_4)
	.align		4
.L_4:
        /*0010*/ 	.word	index@(triton_poi_fused__native_batch_norm_legit_no_training_convolution_relu_1)
        /*0014*/ 	.word	0x00000000


	//----- nvinfo : EIATTR_FRAME_SIZE
	.align		4
.L_5:
        /*0018*/ 	.byte	0x04, 0x11
        /*001a*/ 	.short	(.L_7 - .L_6)
	.align		4
.L_6:
        /*001c*/ 	.word	index@(triton_poi_fused__native_batch_norm_legit_no_training_convolution_relu_1)
        /*0020*/ 	.word	0x00000000


	//----- nvinfo : EIATTR_MIN_STACK_SIZE
	.align		4
.L_7:
        /*0024*/ 	.byte	0x04, 0x12
        /*0026*/ 	.short	(.L_9 - .L_8)
	.align		4
.L_8:
        /*0028*/ 	.word	index@(triton_poi_fused__native_batch_norm_legit_no_training_convolution_relu_1)
        /*002c*/ 	.word	0x00000000
.L_9:


//--------------------- .nv.info.triton_poi_fused__native_batch_norm_legit_no_training_convolution_relu_1 --------------------------
	.section	.nv.info.triton_poi_fused__native_batch_norm_legit_no_training_convolution_relu_1,"",@"SHT_CUDA_INFO"
	.sectionflags	@""
	.align	4


	//----- nvinfo : EIATTR_CUDA_API_VERSION
	.align		4
        /*0000*/ 	.byte	0x04, 0x37
        /*0002*/ 	.short	(.L_11 - .L_10)
.L_10:
        /*0004*/ 	.word	0x0000007c


	//----- nvinfo : EIATTR_KPARAM_INFO
	.align		4
.L_11:
        /*0008*/ 	.byte	0x04, 0x17
        /*000a*/ 	.short	(.L_13 - .L_12)
.L_12:
        /*000c*/ 	.word	0x00000000
        /*0010*/ 	.short	0x0007
        /*0012*/ 	.short	0x0038
        /*0014*/ 	.byte	0x00, 0xf0, 0x11, 0x00


	//----- nvinfo : EIATTR_KPARAM_INFO
	.align		4
.L_13:
        /*0018*/ 	.byte	0x04, 0x17
        /*001a*/ 	.short	(.L_15 - .L_14)
.L_14:
        /*001c*/ 	.word	0x00000000
        /*0020*/ 	.short	0x0006
        /*0022*/ 	.short	0x0030
        /*0024*/ 	.byte	0x00, 0xf4, 0x21, 0x00


	//----- nvinfo : EIATTR_KPARAM_INFO
	.align		4
.L_15:
        /*0028*/ 	.byte	0x04, 0x17
        /*002a*/ 	.short	(.L_17 - .L_16)
.L_16:
        /*002c*/ 	.word	0x00000000
        /*0030*/ 	.short	0x0005
        /*0032*/ 	.short	0x0028
        /*0034*/ 	.byte	0x00, 0xf4, 0x21, 0x00


	//----- nvinfo : EIATTR_KPARAM_INFO
	.align		4
.L_17:
        /*0038*/ 	.byte	0x04, 0x17
        /*003a*/ 	.short	(.L_19 - .L_18)
.L_18:
        /*003c*/ 	.word	0x00000000
        /*0040*/ 	.short	0x0004
        /*0042*/ 	.short	0x0020
        /*0044*/ 	.byte	0x00, 0xf4, 0x21, 0x00


	//----- nvinfo : EIATTR_KPARAM_INFO
	.align		4
.L_19:
        /*0048*/ 	.byte	0x04, 0x17
        /*004a*/ 	.short	(.L_21 - .L_20)
.L_20:
        /*004c*/ 	.word	0x00000000
        /*0050*/ 	.short	0x0003
        /*0052*/ 	.short	0x0018
        /*0054*/ 	.byte	0x00, 0xf4, 0x21, 0x00


	//----- nvinfo : EIATTR_KPARAM_INFO
	.align		4
.L_21:
        /*0058*/ 	.byte	0x04, 0x17
        /*005a*/ 	.short	(.L_23 - .L_22)
.L_22:
        /*005c*/ 	.word	0x00000000
        /*0060*/ 	.short	0x0002
        /*0062*/ 	.short	0x0010
        /*0064*/ 	.byte	0x00, 0xf4, 0x21, 0x00


	//----- nvinfo : EIATTR_KPARAM_INFO
	.align		4
.L_23:
        /*0068*/ 	.byte	0x04, 0x17
        /*006a*/ 	.short	(.L_25 - .L_24)
.L_24:
        /*006c*/ 	.word	0x00000000
        /*0070*/ 	.short	0x0001
        /*0072*/ 	.short	0x0008
        /*0074*/ 	.byte	0x00, 0xf4, 0x21, 0x00


	//----- nvinfo : EIATTR_KPARAM_INFO
	.align		4
.L_25:
        /*0078*/ 	.byte	0x04, 0x17
        /*007a*/ 	.short	(.L_27 - .L_26)
.L_26:
        /*007c*/ 	.word	0x00000000
        /*0080*/ 	.short	0x0000
        /*0082*/ 	.short	0x0000
        /*0084*/ 	.byte	0x00, 0xf4, 0x21, 0x00


	//----- nvinfo : EIATTR_SPARSE_MMA_MASK
	.align		4
.L_27:
        /*0088*/ 	.byte	0x03, 0x50
        /*008a*/ 	.short	0x0000


	//----- nvinfo : EIATTR_MAXREG_COUNT
	.align		4
        /*008c*/ 	.byte	0x03, 0x1b
        /*008e*/ 	.short	0x00ff


	//----- nvinfo : EIATTR_EXIT_INSTR_OFFSETS
	.align		4
        /*0090*/ 	.byte	0x04, 0x1c
        /*0092*/ 	.short	(.L_29 - .L_28)


	//   ....[0]....
.L_28:
        /*0094*/ 	.word	0x000003b0


	//----- nvinfo : EIATTR_REQNTID
	.align		4
.L_29:
        /*0098*/ 	.byte	0x04, 0x10
        /*009a*/ 	.short	(.L_31 - .L_30)
.L_30:
        /*009c*/ 	.word	0x00000100
        /*00a0*/ 	.word	0x00000001
        /*00a4*/ 	.word	0x00000001


	//----- nvinfo : EIATTR_CBANK_PARAM_SIZE
	.align		4
.L_31:
        /*00a8*/ 	.byte	0x03, 0x19
        /*00aa*/ 	.short	0x003c


	//----- nvinfo : EIATTR_PARAM_CBANK
	.align		4
        /*00ac*/ 	.byte	0x04, 0x0a
        /*00ae*/ 	.short	(.L_33 - .L_32)
	.align		4
.L_32:
        /*00b0*/ 	.word	index@(.nv.constant0.triton_poi_fused__native_batch_norm_legit_no_training_convolution_relu_1)
        /*00b4*/ 	.short	0x0210
        /*00b6*/ 	.short	0x003c


	//----- nvinfo : EIATTR_SW_WAR
	.align		4
.L_33:
        /*00b8*/ 	.byte	0x04, 0x36
        /*00ba*/ 	.short	(.L_35 - .L_34)
.L_34:
        /*00bc*/ 	.word	0x00000008
.L_35:


//--------------------- .nv.callgraph             --------------------------
	.section	.nv.callgraph,"",@"SHT_CUDA_CALLGRAPH"
	.align	4
	.sectionentsize	8
	.align		4
        /*0000*/ 	.word	0x00000000
	.align		4
        /*0004*/ 	.word	0xffffffff
	.align		4
        /*0008*/ 	.word	0x00000000
	.align		4
        /*000c*/ 	.word	0xfffffffe
	.align		4
        /*0010*/ 	.word	0x00000000
	.align		4
        /*0014*/ 	.word	0xfffffffd
	.align		4
        /*0018*/ 	.word	0x00000000
	.align		4
        /*001c*/ 	.word	0xfffffffc


//--------------------- .nv.constant4             --------------------------
	.section	.nv.constant4,"a",@progbits
	.align	8
	.align		8
.nv.constant4:
        /*0000*/ 	.dword	_$_str
	.align		8
        /*0008*/ 	.dword	_$_str_$_2


//--------------------- .text.triton_poi_fused__native_batch_norm_legit_no_training_convolution_relu_1 --------------------------
	.section	.text.triton_poi_fused__native_batch_norm_legit_no_training_convolution_relu_1,"ax",@progbits
	.align	128
        .global         triton_poi_fused__native_batch_norm_legit_no_training_convolution_relu_1
        .type           triton_poi_fused__native_batch_norm_legit_no_training_convolution_relu_1,@function
        .size           triton_poi_fused__native_batch_norm_legit_no_training_convolution_relu_1,(.L_x_1 - triton_poi_fused__native_batch_norm_legit_no_training_convolution_relu_1)
        .other          triton_poi_fused__native_batch_norm_legit_no_training_convolution_relu_1,@"STO_CUDA_ENTRY STV_DEFAULT"
triton_poi_fused__native_batch_norm_legit_no_training_convolution_relu_1:
.text.triton_poi_fused__native_batch_norm_legit_no_training_convolution_relu_1:
[----:B------:R-:W-:Y:S01]  /*0000*/  LDC R1, c[0x0][0x28] ;  /* 0x00000a00ff017b82 */ /* 0x000fe20000000800 */
[----:B------:R-:W1:Y:S07]  /*0010*/  S2R R0, SR_TID.X ;  /* 0x0000000000007919 */ /* 0x000e6e0000002100 */
[----:B------:R-:W2:Y:S01]  /*0020*/  LDC.64 R12, c[0x0][0x228] ;  /* 0x00008a00ff0c7b82 */ /* 0x000ea20000000a00 */
[----:B------:R-:W-:Y:S01]  /*0030*/  ULDC.64 UR4, c[0x0][0x208] ;  /* 0x0000820000047ab9 */ /* 0x000fe20000000a00 */
[----:B------:R-:W3:Y:S06]  /*0040*/  S2R R5, SR_CTAID.X ;  /* 0x0000000000057919 */ /* 0x000eec0000002500 */
[----:B------:R-:W4:Y:S08]  /*0050*/  LDC.64 R10, c[0x0][0x218] ;  /* 0x00008600ff0a7b82 */ /* 0x000f300000000a00 */
[----:B------:R-:W5:Y:S08]  /*0060*/  LDC.64 R14, c[0x0][0x220] ;  /* 0x00008800ff0e7b82 */ /* 0x000f700000000a00 */
[----:B------:R-:W5:Y:S01]  /*0070*/  LDC.64 R16, c[0x0][0x230] ;  /* 0x00008c00ff107b82 */ /* 0x000f620000000a00 */
[----:B-1----:R-:W-:-:S07]  /*0080*/  SHF.L.U32 R0, R0, 0x1, RZ ;  /* 0x0000000100007819 */ /* 0x002fce00000006ff */
[----:B------:R-:W1:Y:S01]  /*0090*/  LDC.64 R6, c[0x0][0x238] ;  /* 0x00008e00ff067b82 */ /* 0x000e620000000a00 */
[----:B---3--:R-:W-:Y:S02]  /*00a0*/  SHF.R.S32.HI R3, RZ, 0x16, R5 ;  /* 0x00000016ff037819 */ /* 0x008fe40000011405 */
[----:B------:R-:W-:Y:S02]  /*00b0*/  LOP3.LUT R0, R0, 0x1fe, RZ, 0xc0, !PT ;  /* 0x000001fe00007812 */ /* 0x000fe400078ec0ff */
[----:B------:R-:W-:Y:S02]  /*00c0*/  SGXT R3, R3, 0x1 ;  /* 0x000000010303781a */ /* 0x000fe40000000200 */
[----:B------:R-:W-:-:S04]  /*00d0*/  LEA R0, R5, R0, 0x9 ;  /* 0x0000000005007211 */ /* 0x000fc800078e48ff */
[----:B------:R-:W-:-:S04]  /*00e0*/  LEA.HI R3, R3, R0, RZ, 0xf ;  /* 0x0000000003037211 */ /* 0x000fc800078f78ff */
[----:B------:R-:W-:-:S04]  /*00f0*/  SHF.R.S32.HI R3, RZ, 0xf, R3 ;  /* 0x0000000fff037819 */ /* 0x000fc80000011403 */
[----:B------:R-:W-:-:S04]  /*0100*/  LEA.HI R2, R3, R3, RZ, 0x6 ;  /* 0x0000000303027211 */ /* 0x000fc800078f30ff */
[----:B------:R-:W-:-:S04]  /*0110*/  LOP3.LUT R2, R2, 0xffffffc0, RZ, 0xc0, !PT ;  /* 0xffffffc002027812 */ /* 0x000fc800078ec0ff */
[----:B------:R-:W-:Y:S02]  /*0120*/  IADD3 R19, R3, -R2, RZ ;  /* 0x8000000203137210 */ /* 0x000fe40007ffe0ff */
[----:B------:R-:W3:Y:S03]  /*0130*/  LDC.64 R2, c[0x0][0x210] ;  /* 0x00008400ff027b82 */ /* 0x000ee60000000a00 */
[----:B--2---:R-:W-:-:S05]  /*0140*/  IMAD.WIDE R12, R19, 0x4, R12 ;  /* 0x00000004130c7825 */ /* 0x004fca00078e020c */
[----:B------:R2:W2:Y:S01]  /*0150*/  LDG.E.EL R18, desc[UR4][R12.64] ;  /* 0x000000040c127981 */ /* 0x0004a2000c2e1900 */
[----:B----4-:R-:W-:-:S05]  /*0160*/  IMAD.WIDE R10, R19, 0x4, R10 ;  /* 0x00000004130a7825 */ /* 0x010fca00078e020a */
[----:B------:R-:W4:Y:S01]  /*0170*/  LDG.E.EL R8, desc[UR4][R10.64] ;  /* 0x000000040a087981 */ /* 0x000f22000c2e1900 */
[----:B---3--:R-:W-:-:S05]  /*0180*/  IMAD.WIDE R2, R0, 0x4, R2 ;  /* 0x0000000400027825 */ /* 0x008fca00078e0202 */
[----:B------:R-:W4:Y:S01]  /*0190*/  LDG.E.64 R4, desc[UR4][R2.64] ;  /* 0x0000000402047981 */ /* 0x000f22000c1e1b00 */
[----:B-----5:R-:W-:-:S04]  /*01a0*/  IMAD.WIDE R14, R19, 0x4, R14 ;  /* 0x00000004130e7825 */ /* 0x020fc800078e020e */
[C---:B0-2---:R-:W-:Y:S01]  /*01b0*/  IMAD.WIDE R12, R19.reuse, 0x4, R16 ;  /* 0x00000004130c7825 */ /* 0x045fe200078e0210 */
[----:B------:R0:W2:Y:S03]  /*01c0*/  LDG.E.EL R9, desc[UR4][R14.64] ;  /* 0x000000040e097981 */ /* 0x0000a6000c2e1900 */
[----:B-1----:R-:W-:Y:S02]  /*01d0*/  IMAD.WIDE R16, R19, 0x4, R6 ;  /* 0x0000000413107825 */ /* 0x002fe400078e0206 */
[----:B------:R-:W3:Y:S01]  /*01e0*/  LDG.E.EL R12, desc[UR4][R12.64] ;  /* 0x000000040c0c7981 */ /* 0x000ee2000c2e1900 */
[----:B------:R-:W1:Y:S03]  /*01f0*/  LDC.64 R6, c[0x0][0x240] ;  /* 0x00009000ff067b82 */ /* 0x000e660000000a00 */
[----:B------:R-:W3:Y:S01]  /*0200*/  LDG.E.EL R17, desc[UR4][R16.64] ;  /* 0x0000000410117981 */ /* 0x000ee2000c2e1900 */
[----:B0-----:R-:W-:Y:S01]  /*0210*/  HFMA2.MMA R14, -RZ, RZ, 1.625, 0 ;  /* 0x3e800000ff0e7435 */ /* 0x001fe200000001ff */
[----:B-1----:R-:W-:-:S04]  /*0220*/  IMAD.WIDE R6, R0, 0x4, R6 ;  /* 0x0000000400067825 */ /* 0x002fc800078e0206 */
[----:B------:R-:W-:-:S04]  /*0230*/  FADD R18, R18, 9.9999997473787516356e-06 ;  /* 0x3727c5ac12127421 */ /* 0x000fc80000000000 */
[----:B------:R-:W0:Y:S02]  /*0240*/  MUFU.SQRT R19, R18 ;  /* 0x0000001200137308 */ /* 0x000e240000002000 */
[C---:B0-----:R-:W-:Y:S02]  /*0250*/  FSETP.GT.AND P2, PT, R19.reuse, 8.50705917302346158658e+37, PT ;  /* 0x7e8000001300780b */ /* 0x041fe40003f44000 */
[----:B------:R-:W-:-:S11]  /*0260*/  FSETP.GEU.AND P0, PT, R19, 1.175494350822287508e-38, PT ;  /* 0x008000001300780b */ /* 0x000fd60003f0e000 */
[----:B------:R-:W-:-:S04]  /*0270*/  @P2 FMUL R19, R19, 0.25 ;  /* 0x3e80000013132820 */ /* 0x000fc80000400000 */
[----:B------:R-:W-:Y:S01]  /*0280*/  @!P0 FMUL R19, R19, 16777216 ;  /* 0x4b80000013138820 */ /* 0x000fe20000400000 */
[----:B----4-:R-:W-:-:S05]  /*0290*/  FADD R10, R4, R8 ;  /* 0x00000008040a7221 */ /* 0x010fca0000000000 */
[----:B------:R-:W0:Y:S01]  /*02a0*/  MUFU.RCP R19, R19 ;  /* 0x0000001300137308 */ /* 0x000e220000001000 */
[----:B------:R-:W-:Y:S01]  /*02b0*/  FSEL R14, R14, 1, P2 ;  /* 0x3f8000000e0e7808 */ /* 0x000fe20001000000 */
[C---:B------:R-:W-:Y:S01]  /*02c0*/  FADD R11, R5.reuse, R8 ;  /* 0x00000008050b7221 */ /* 0x040fe20000000000 */
[-C--:B------:R-:W-:Y:S02]  /*02d0*/  FSETP.GEU.AND P1, PT, R4, -R8.reuse, PT ;  /* 0x800000080400720b */ /* 0x080fe40003f2e000 */
[----:B------:R-:W-:Y:S01]  /*02e0*/  FSETP.GEU.AND P2, PT, R5, -R8, PT ;  /* 0x800000080500720b */ /* 0x000fe20003f4e000 */
[----:B------:R-:W-:Y:S01]  /*02f0*/  @!P0 FMUL R14, R14, 16777216 ;  /* 0x4b8000000e0e8820 */ /* 0x000fe20000400000 */
[----:B------:R-:W-:Y:S02]  /*0300*/  FSEL R8, R10, RZ, P1 ;  /* 0x000000ff0a087208 */ /* 0x000fe40000800000 */
[----:B------:R-:W-:-:S03]  /*0310*/  FSEL R4, R11, RZ, P2 ;  /* 0x000000ff0b047208 */ /* 0x000fc60001000000 */
[C---:B--2---:R-:W-:Y:S02]  /*0320*/  FADD R8, -R9.reuse, R8 ;  /* 0x0000000809087221 */ /* 0x044fe40000000100 */
[----:B------:R-:W-:Y:S01]  /*0330*/  FADD R4, -R9, R4 ;  /* 0x0000000409047221 */ /* 0x000fe20000000100 */
[----:B0-----:R-:W-:-:S04]  /*0340*/  FMUL R5, R19, R14 ;  /* 0x0000000e13057220 */ /* 0x001fc80000400000 */
[-C--:B------:R-:W-:Y:S01]  /*0350*/  FMUL R8, R8, R5.reuse ;  /* 0x0000000508087220 */ /* 0x080fe20000400000 */
[----:B------:R-:W-:-:S03]  /*0360*/  FMUL R4, R4, R5 ;  /* 0x0000000504047220 */ /* 0x000fc60000400000 */
[C-C-:B---3--:R-:W-:Y:S01]  /*0370*/  FFMA R8, R12.reuse, R8, R17.reuse ;  /* 0x000000080c087223 */ /* 0x148fe20000000011 */
[----:B------:R-:W-:Y:S01]  /*0380*/  FFMA R9, R12, R4, R17 ;  /* 0x000000040c097223 */ /* 0x000fe20000000011 */
[----:B------:R-:W-:Y:S04]  /*0390*/  STG.E.64 desc[UR4][R2.64], R10 ;  /* 0x0000000a02007986 */ /* 0x000fe8000c101b04 */
[----:B------:R-:W-:Y:S01]  /*03a0*/  STG.E.64 desc[UR4][R6.64], R8 ;  /* 0x0000000806007986 */ /* 0x000fe2000c101b04 */
[----:B------:R-:W-:Y:S05]  /*03b0*/  EXIT ;  /* 0x000000000000794d */ /* 0x000fea0003800000 */
.L_x_0:
[----:B------:R-:W-:-:S00]  /*03c0*/  BRA `(.L_x_0) ;  /* 0xfffffffc00fc7947 */ /* 0x000fc0000383ffff */
[----:B------:R-:W-:-:S00]  /*03d0*/  NOP ;  /* 0x0000000000007918 */ /* 0x000fc00000000000 */
        /* <DEDUP_REMOVED lines=10> */
.L_x_1:


//--------------------- .nv.global.init           --------------------------
	.section	.nv.global.init,"aw",@progbits
.nv.global.init:
	.type		_$_str,@object
	.size		_$_str,(_$_str_$_2 - _$_str)
_$_str:
        /*0000*/ 	.byte	0x5f, 0x5f, 0x43, 0x55, 0x44, 0x41, 0x5f, 0x46, 0x54, 0x5a, 0x00
	.type		_$_str_$_2,@object
	.size		_$_str_$_2,(.L_1 - _$_str_$_2)
_$_str_$_2:
        /*000b*/ 	.byte	0x5f, 0x5f, 0x43, 0x55, 0x44, 0x41, 0x5f, 0x50, 0x52, 0x45, 0x43, 0x5f, 0x53, 0x51, 0x52, 0x54
        /*001b*/ 	.byte	0x00
.L_1:


//--------------------- .nv.constant0.triton_poi_fused__native_batch_norm_legit_no_training_convolution_relu_1 --------------------------
	.section	.nv.constant0.triton_poi_fused__native_batch_norm_legit_no_training_convolution_relu_1,"a",@progbits
	.sectionflags	@""
	.align	4
.nv.constant0.triton_poi_fused__native_batch_norm_legit_no_training_convolution_relu_1:
	.zero		588
